//
// Generated by NVIDIA NVVM Compiler
//
// Compiler Build ID: CL-36424714
// Cuda compilation tools, release 13.0, V13.0.88
// Based on NVVM 20.0.0
//

.version 9.0
.target sm_100
.address_size 64

	// .globl	vecAdd

.visible .entry vecAdd(
	.param .u64 .ptr .align 1 vecAdd_param_0,
	.param .u64 .ptr .align 1 vecAdd_param_1,
	.param .u64 .ptr .align 1 vecAdd_param_2,
	.param .u32 vecAdd_param_3
)
{
	.reg .pred 	%p<2>;
	.reg .b32 	%r<6>;
	.reg .b64 	%rd<11>;
	.reg .b64 	%fd<4>;

	ld.param.u64 	%rd1, [vecAdd_param_0];
	ld.param.u64 	%rd2, [vecAdd_param_1];
	ld.param.u64 	%rd3, [vecAdd_param_2];
	ld.param.u32 	%r2, [vecAdd_param_3];
	mov.u32 	%r3, %ctaid.x;
	mov.u32 	%r4, %ntid.x;
	mov.u32 	%r5, %tid.x;
	mad.lo.s32 	%r1, %r3, %r4, %r5;
	setp.ge.s32 	%p1, %r1, %r2;
	@%p1 bra 	$L__BB0_2;
	cvta.to.global.u64 	%rd4, %rd1;
	cvta.to.global.u64 	%rd5, %rd2;
	cvta.to.global.u64 	%rd6, %rd3;
	mul.wide.s32 	%rd7, %r1, 8;
	add.s64 	%rd8, %rd4, %rd7;
	ld.global.f64 	%fd1, [%rd8];
	add.s64 	%rd9, %rd5, %rd7;
	ld.global.f64 	%fd2, [%rd9];
	add.f64 	%fd3, %fd1, %fd2;
	add.s64 	%rd10, %rd6, %rd7;
	st.global.f64 	[%rd10], %fd3;
$L__BB0_2:
	ret;

}


// ===== COMPILED SASS (sm_100) =====

	.target	sm_100

	.elftype	@"ET_EXEC"


//--------------------- .note.nv.tkinfo           --------------------------
	.section	.note.nv.tkinfo,"",@"SHT_NOTE"
	.sectionflags	@"SHF_NOTE_NV_TKINFO"
	.tkinfo
        /*0018*/ 	.word	0x00000002
        /*0030*/ 	.string	""
        /*0030*/ 	.string	"ptxas"
        /*0030*/ 	.string	"Cuda compilation tools, release 13.0, V13.0.88"
        /*0030*/ 	.string	"Build cuda_13.0.r13.0/compiler.36424714_0"
        /*0030*/ 	.string	"-arch sm_100 -m 64 "



//--------------------- .note.nv.cuinfo           --------------------------
	.section	.note.nv.cuinfo,"",@"SHT_NOTE"
	.sectionflags	@"SHF_NOTE_NV_CUINFO"
        /*0018*/ 	.short	0x0002
        /*001a*/ 	.short	0x0064
        /*001c*/ 	.short	0x0082
	.zero		2


//--------------------- .nv.info                  --------------------------
	.section	.nv.info,"",@"SHT_CUDA_INFO"
	.align	4


	//----- nvinfo : EIATTR_REGCOUNT
	.align		4
        /*0000*/ 	.byte	0x04, 0x2f
        /*0002*/ 	.short	(.L_1 - .L_0)
	.align		4
.L_0:
        /*0004*/ 	.word	index@(vecAdd)
        /*0008*/ 	.word	0x0000000e


	//----- nvinfo : EIATTR_FRAME_SIZE
	.align		4
.L_1:
        /*000c*/ 	.byte	0x04, 0x11
        /*000e*/ 	.short	(.L_3 - .L_2)
	.align		4
.L_2:
        /*0010*/ 	.word	index@(vecAdd)
        /*0014*/ 	.word	0x00000000


	//----- nvinfo : EIATTR_MIN_STACK_SIZE
	.align		4
.L_3:
        /*0018*/ 	.byte	0x04, 0x12
        /*001a*/ 	.short	(.L_5 - .L_4)
	.align		4
.L_4:
        /*001c*/ 	.word	index@(vecAdd)
        /*0020*/ 	.word	0x00000000
.L_5:


//--------------------- .nv.compat                --------------------------
	.section	.nv.compat,"",@"SHT_CUDA_COMPAT_INFO"
	.align	4
        /*0000*/ 	.byte	0x02, 0x09, 0x00, 0x00, 0x02, 0x02, 0x01, 0x00, 0x02, 0x05, 0x05, 0x00, 0x03, 0x07, 0x01, 0x01
        /*0010*/ 	.byte	0x02, 0x03, 0x00, 0x00, 0x02, 0x06, 0x01, 0x00, 0x04, 0x0b, 0x08, 0x00, 0x01, 0x00, 0x00, 0x00
        /*0020*/ 	.byte	0x00, 0x00, 0x00, 0x00


//--------------------- .nv.info.vecAdd           --------------------------
	.section	.nv.info.vecAdd,"",@"SHT_CUDA_INFO"
	.sectionflags	@""
	.align	4


	//----- nvinfo : EIATTR_CUDA_API_VERSION
	.align		4
        /*0000*/ 	.byte	0x04, 0x37
        /*0002*/ 	.short	(.L_7 - .L_6)
.L_6:
        /*0004*/ 	.word	0x00000082


	//----- nvinfo : EIATTR_KPARAM_INFO
	.align		4
.L_7:
        /*0008*/ 	.byte	0x04, 0x17
        /*000a*/ 	.short	(.L_9 - .L_8)
.L_8:
        /*000c*/ 	.word	0x00000000
        /*0010*/ 	.short	0x0003
        /*0012*/ 	.short	0x0018
        /*0014*/ 	.byte	0x00, 0xf0, 0x11, 0x00


	//----- nvinfo : EIATTR_KPARAM_INFO
	.align		4
.L_9:
        /*0018*/ 	.byte	0x04, 0x17
        /*001a*/ 	.short	(.L_11 - .L_10)
.L_10:
        /*001c*/ 	.word	0x00000000
        /*0020*/ 	.short	0x0002
        /*0022*/ 	.short	0x0010
        /*0024*/ 	.byte	0x00, 0xf5, 0x21, 0x00


	//----- nvinfo : EIATTR_KPARAM_INFO
	.align		4
.L_11:
        /*0028*/ 	.byte	0x04, 0x17
        /*002a*/ 	.short	(.L_13 - .L_12)
.L_12:
        /*002c*/ 	.word	0x00000000
        /*0030*/ 	.short	0x0001
        /*0032*/ 	.short	0x0008
        /*0034*/ 	.byte	0x00, 0xf5, 0x21, 0x00


	//----- nvinfo : EIATTR_KPARAM_INFO
	.align		4
.L_13:
        /*0038*/ 	.byte	0x04, 0x17
        /*003a*/ 	.short	(.L_15 - .L_14)
.L_14:
        /*003c*/ 	.word	0x00000000
        /*0040*/ 	.short	0x0000
        /*0042*/ 	.short	0x0000
        /*0044*/ 	.byte	0x00, 0xf5, 0x21, 0x00


	//----- nvinfo : EIATTR_SPARSE_MMA_MASK
	.align		4
.L_15:
        /*0048*/ 	.byte	0x03, 0x50
        /*004a*/ 	.short	0x0000


	//----- nvinfo : EIATTR_MAXREG_COUNT
	.align		4
        /*004c*/ 	.byte	0x03, 0x1b
        /*004e*/ 	.short	0x00ff


	//----- nvinfo : EIATTR_MERCURY_ISA_VERSION
	.align		4
        /*0050*/ 	.byte	0x03, 0x5f
        /*0052*/ 	.short	0x0101


	//----- nvinfo : EIATTR_VRC_CTA_INIT_COUNT
	.align		4
        /*0054*/ 	.byte	0x02, 0x4a
	.zero		1
	.zero		1


	//----- nvinfo : EIATTR_EXIT_INSTR_OFFSETS
	.align		4
        /*0058*/ 	.byte	0x04, 0x1c
        /*005a*/ 	.short	(.L_17 - .L_16)


	//   ....[0]....
.L_16:
        /*005c*/ 	.word	0x00000070


	//   ....[1]....
        /*0060*/ 	.word	0x00000130


	//----- nvinfo : EIATTR_CBANK_PARAM_SIZE
	.align		4
.L_17:
        /*0064*/ 	.byte	0x03, 0x19
        /*0066*/ 	.short	0x001c


	//----- nvinfo : EIATTR_PARAM_CBANK
	.align		4
        /*0068*/ 	.byte	0x04, 0x0a
        /*006a*/ 	.short	(.L_19 - .L_18)
	.align		4
.L_18:
        /*006c*/ 	.word	index@(.nv.constant0.vecAdd)
        /*0070*/ 	.short	0x0380
        /*0072*/ 	.short	0x001c


	//----- nvinfo : EIATTR_SW_WAR
	.align		4
.L_19:
        /*0074*/ 	.byte	0x04, 0x36
        /*0076*/ 	.short	(.L_21 - .L_20)
.L_20:
        /*0078*/ 	.word	0x00000008
.L_21:


//--------------------- .nv.callgraph             --------------------------
	.section	.nv.callgraph,"",@"SHT_CUDA_CALLGRAPH"
	.align	4
	.sectionentsize	8
	.align		4
        /*0000*/ 	.word	0x00000000
	.align		4
        /*0004*/ 	.word	0xffffffff
	.align		4
        /*0008*/ 	.word	0x00000000
	.align		4
        /*000c*/ 	.word	0xfffffffe
	.align		4
        /*0010*/ 	.word	0x00000000
	.align		4
        /*0014*/ 	.word	0xfffffffd
	.align		4
        /*0018*/ 	.word	0x00000000
	.align		4
        /*001c*/ 	.word	0xfffffffc


//--------------------- .text.vecAdd              --------------------------
	.section	.text.vecAdd,"ax",@progbits
	.align	128
        .global         vecAdd
        .type           vecAdd,@function
        .size           vecAdd,(.L_x_1 - vecAdd)
        .other          vecAdd,@"STO_CUDA_ENTRY STV_DEFAULT"
vecAdd:
.text.vecAdd:
[----:B------:R-:W-:Y:S01]  /*0000*/  LDC R1, c[0x0][0x37c] ;  /* 0x0000df00ff017b82 */ /* 0x000fe20000000800 */
[----:B------:R-:W0:Y:S07]  /*0010*/  S2R R0, SR_TID.X ;  /* 0x0000000000007919 */ /* 0x000e2e0000002100 */
[----:B------:R-:W0:Y:S01]  /*0020*/  S2UR UR4, SR_CTAID.X ;  /* 0x00000000000479c3 */ /* 0x000e220000002500 */
[----:B------:R-:W1:Y:S07]  /*0030*/  LDCU UR5, c[0x0][0x398] ;  /* 0x00007300ff0577ac */ /* 0x000e6e0008000800 */
[----:B------:R-:W0:Y:S02]  /*0040*/  LDC R11, c[0x0][0x360] ;  /* 0x0000d800ff0b7b82 */ /* 0x000e240000000800 */
[----:B0-----:R-:W-:-:S05]  /*0050*/  IMAD R11, R11, UR4, R0 ;  /* 0x000000040b0b7c24 */ /* 0x001fca000f8e0200 */
[----:B-1----:R-:W-:-:S13]  /*0060*/  ISETP.GE.AND P0, PT, R11, UR5, PT ;  /* 0x000000050b007c0c */ /* 0x002fda000bf06270 */
[----:B------:R-:W-:Y:S05]  /*0070*/  @P0 EXIT ;  /* 0x000000000000094d */ /* 0x000fea0003800000 */
[----:B------:R-:W0:Y:S01]  /*0080*/  LDC.64 R2, c[0x0][0x380] ;  /* 0x0000e000ff027b82 */ /* 0x000e220000000a00 */
[----:B------:R-:W1:Y:S07]  /*0090*/  LDCU.64 UR4, c[0x0][0x358] ;  /* 0x00006b00ff0477ac */ /* 0x000e6e0008000a00 */
[----:B------:R-:W2:Y:S08]  /*00a0*/  LDC.64 R4, c[0x0][0x388] ;  /* 0x0000e200ff047b82 */ /* 0x000eb00000000a00 */
[----:B------:R-:W3:Y:S01]  /*00b0*/  LDC.64 R8, c[0x0][0x390] ;  /* 0x0000e400ff087b82 */ /* 0x000ee20000000a00 */
[----:B0-----:R-:W-:-:S06]  /*00c0*/  IMAD.WIDE R2, R11, 0x8, R2 ;  /* 0x000000080b027825 */ /* 0x001fcc00078e0202 */
[----:B-1----:R-:W4:Y:S01]  /*00d0*/  LDG.E.64 R2, desc[UR4][R2.64] ;  /* 0x0000000402027981 */ /* 0x002f22000c1e1b00 */
[----:B--2---:R-:W-:-:S06]  /*00e0*/  IMAD.WIDE R4, R11, 0x8, R4 ;  /* 0x000000080b047825 */ /* 0x004fcc00078e0204 */
[----:B------:R-:W4:Y:S01]  /*00f0*/  LDG.E.64 R4, desc[UR4][R4.64] ;  /* 0x0000000404047981 */ /* 0x000f22000c1e1b00 */
[----:B---3--:R-:W-:Y:S01]  /*0100*/  IMAD.WIDE R8, R11, 0x8, R8 ;  /* 0x000000080b087825 */ /* 0x008fe200078e0208 */
[----:B----4-:R-:W-:-:S07]  /*0110*/  DADD R6, R2, R4 ;  /* 0x0000000002067229 */ /* 0x010fce0000000004 */
[----:B------:R-:W-:Y:S01]  /*0120*/  STG.E.64 desc[UR4][R8.64], R6 ;  /* 0x0000000608007986 */ /* 0x000fe2000c101b04 */
[----:B------:R-:W-:Y:S05]  /*0130*/  EXIT ;  /* 0x000000000000794d */ /* 0x000fea0003800000 */
.L_x_0:
[----:B------:R-:W-:-:S00]  /*0140*/  BRA `(.L_x_0) ;  /* 0xfffffffc00fc7947 */ /* 0x000fc0000383ffff */
[----:B------:R-:W-:-:S00]  /*0150*/  NOP ;  /* 0x0000000000007918 */ /* 0x000fc00000000000 */
        /* <DEDUP_REMOVED lines=10> */
.L_x_1:


//--------------------- .nv.shared.reserved.0     --------------------------
	.section	.nv.shared.reserved.0,"aw",@nobits
	.weak		__nv_reservedSMEM_offset_0_alias
	.size		__nv_reservedSMEM_offset_0_alias, 0, 64
	.other		__nv_reservedSMEM_offset_0_alias,@"STO_CUDA_RESERVED_SHARED STV_DEFAULT"
__nv_reservedSMEM_offset_0_alias:
	.zero		0
	.zero		64


//--------------------- .nv.constant0.vecAdd      --------------------------
	.section	.nv.constant0.vecAdd,"a",@progbits
	.sectionflags	@""
	.align	4
.nv.constant0.vecAdd:
	.zero		924


//--------------------- SYMBOLS --------------------------

	.type		.nv.reservedSmem.offset0,@object
	.size		.nv.reservedSmem.offset0,0x4
